//
// Generated by NVIDIA NVVM Compiler
//
// Compiler Build ID: CL-36424714
// Cuda compilation tools, release 13.0, V13.0.88
// Based on NVVM 20.0.0
//

.version 9.0
.target sm_100
.address_size 64


.entry _Z9quicksortPii(
	.param .u64 .ptr .align 1 _Z9quicksortPii_param_0,
	.param .u32 _Z9quicksortPii_param_1
)
{
	.local .align 16 .b8 	__local_depot0[2400];
	.reg .b64 	%SP;
	.reg .b64 	%SPL;
	.reg .pred 	%p<14>;
	.reg .b32 	%r<39>;
	.reg .b64 	%rd<23>;

	mov.u64 	%SPL, __local_depot0;
	ld.param.u64 	%rd8, [_Z9quicksortPii_param_0];
	ld.param.u32 	%r23, [_Z9quicksortPii_param_1];
	cvta.to.global.u64 	%rd1, %rd8;
	add.u64 	%rd2, %SPL, 0;
	add.u64 	%rd3, %SPL, 1200;
	mov.u32 	%r24, %tid.x;
	mov.u32 	%r25, %ctaid.x;
	mov.u32 	%r26, %ntid.x;
	mad.lo.s32 	%r30, %r25, %r26, %r24;
	mul.wide.s32 	%rd11, %r30, 4;
	add.s64 	%rd12, %rd2, %rd11;
	st.local.u32 	[%rd12], %r30;
	add.s32 	%r27, %r23, -1;
	add.s64 	%rd13, %rd3, %rd11;
	st.local.u32 	[%rd13], %r27;
	setp.lt.s32 	%p1, %r30, 0;
	@%p1 bra 	$L__BB0_16;
$L__BB0_1:
	mul.wide.u32 	%rd14, %r30, 4;
	add.s64 	%rd4, %rd2, %rd14;
	ld.local.u32 	%r3, [%rd4];
	add.s64 	%rd5, %rd3, %rd14;
	ld.local.u32 	%r4, [%rd5];
	setp.ge.s32 	%p2, %r3, %r4;
	@%p2 bra 	$L__BB0_14;
	mul.wide.s32 	%rd15, %r3, 4;
	add.s64 	%rd16, %rd1, %rd15;
	ld.global.u32 	%r5, [%rd16];
	mov.u32 	%r31, %r4;
	mov.u32 	%r35, %r3;
$L__BB0_3:
	add.s32 	%r33, %r31, 1;
	mov.u32 	%r34, %r31;
$L__BB0_4:
	mov.u32 	%r31, %r34;
	mul.wide.s32 	%rd17, %r31, 4;
	add.s64 	%rd18, %rd1, %rd17;
	ld.global.u32 	%r11, [%rd18];
	setp.ge.s32 	%p3, %r11, %r5;
	setp.lt.s32 	%p4, %r35, %r31;
	and.pred  	%p5, %p4, %p3;
	add.s32 	%r34, %r31, -1;
	add.s32 	%r33, %r33, -1;
	@%p5 bra 	$L__BB0_4;
	setp.ge.s32 	%p6, %r35, %r31;
	mul.wide.s32 	%rd19, %r33, 4;
	add.s64 	%rd6, %rd1, %rd19;
	@%p6 bra 	$L__BB0_7;
	add.s32 	%r14, %r35, 1;
	mul.wide.s32 	%rd20, %r35, 4;
	add.s64 	%rd21, %rd1, %rd20;
	st.global.u32 	[%rd21], %r11;
	mov.u32 	%r35, %r14;
$L__BB0_7:
	mov.u32 	%r36, %r35;
$L__BB0_8:
	mov.u32 	%r35, %r36;
	mul.wide.s32 	%rd22, %r35, 4;
	add.s64 	%rd7, %rd1, %rd22;
	ld.global.u32 	%r17, [%rd7];
	setp.lt.s32 	%p7, %r17, %r5;
	setp.lt.s32 	%p8, %r35, %r31;
	and.pred  	%p9, %p8, %p7;
	add.s32 	%r36, %r35, 1;
	@%p9 bra 	$L__BB0_8;
	setp.ge.s32 	%p10, %r35, %r31;
	@%p10 bra 	$L__BB0_11;
	st.global.u32 	[%rd6], %r17;
	mov.u32 	%r31, %r34;
$L__BB0_11:
	setp.lt.s32 	%p11, %r35, %r31;
	@%p11 bra 	$L__BB0_3;
	st.global.u32 	[%rd7], %r5;
	add.s32 	%r30, %r30, 1;
	st.local.u32 	[%rd4+4], %r36;
	st.local.u32 	[%rd5+4], %r4;
	st.local.u32 	[%rd5], %r35;
	sub.s32 	%r28, %r4, %r36;
	sub.s32 	%r29, %r35, %r3;
	setp.le.s32 	%p12, %r28, %r29;
	@%p12 bra 	$L__BB0_15;
	st.local.u32 	[%rd4+4], %r3;
	st.local.u32 	[%rd4], %r36;
	st.local.u32 	[%rd5+4], %r35;
	st.local.u32 	[%rd5], %r4;
	bra.uni 	$L__BB0_15;
$L__BB0_14:
	add.s32 	%r30, %r30, -1;
$L__BB0_15:
	setp.gt.s32 	%p13, %r30, -1;
	@%p13 bra 	$L__BB0_1;
$L__BB0_16:
	ret;

}


// ===== COMPILED SASS (sm_100) =====

	.target	sm_100

	.elftype	@"ET_EXEC"


//--------------------- .note.nv.tkinfo           --------------------------
	.section	.note.nv.tkinfo,"",@"SHT_NOTE"
	.sectionflags	@"SHF_NOTE_NV_TKINFO"
	.tkinfo
        /*0018*/ 	.word	0x00000002
        /*0030*/ 	.string	""
        /*0030*/ 	.string	"ptxas"
        /*0030*/ 	.string	"Cuda compilation tools, release 13.0, V13.0.88"
        /*0030*/ 	.string	"Build cuda_13.0.r13.0/compiler.36424714_0"
        /*0030*/ 	.string	"-arch sm_100 -m 64 "



//--------------------- .note.nv.cuinfo           --------------------------
	.section	.note.nv.cuinfo,"",@"SHT_NOTE"
	.sectionflags	@"SHF_NOTE_NV_CUINFO"
        /*0018*/ 	.short	0x0002
        /*001a*/ 	.short	0x0064
        /*001c*/ 	.short	0x0082
	.zero		2


//--------------------- .nv.info                  --------------------------
	.section	.nv.info,"",@"SHT_CUDA_INFO"
	.align	4


	//----- nvinfo : EIATTR_REGCOUNT
	.align		4
        /*0000*/ 	.byte	0x04, 0x2f
        /*0002*/ 	.short	(.L_1 - .L_0)
	.align		4
.L_0:
        /*0004*/ 	.word	index@(_Z9quicksortPii)
        /*0008*/ 	.word	0x00000014


	//----- nvinfo : EIATTR_FRAME_SIZE
	.align		4
.L_1:
        /*000c*/ 	.byte	0x04, 0x11
        /*000e*/ 	.short	(.L_3 - .L_2)
	.align		4
.L_2:
        /*0010*/ 	.word	index@(_Z9quicksortPii)
        /*0014*/ 	.word	0x00000960


	//----- nvinfo : EIATTR_MIN_STACK_SIZE
	.align		4
.L_3:
        /*0018*/ 	.byte	0x04, 0x12
        /*001a*/ 	.short	(.L_5 - .L_4)
	.align		4
.L_4:
        /*001c*/ 	.word	index@(_Z9quicksortPii)
        /*0020*/ 	.word	0x00000960
.L_5:


//--------------------- .nv.compat                --------------------------
	.section	.nv.compat,"",@"SHT_CUDA_COMPAT_INFO"
	.align	4
        /*0000*/ 	.byte	0x02, 0x09, 0x00, 0x00, 0x02, 0x02, 0x01, 0x00, 0x02, 0x05, 0x05, 0x00, 0x03, 0x07, 0x01, 0x01
        /*0010*/ 	.byte	0x02, 0x03, 0x00, 0x00, 0x02, 0x06, 0x01, 0x00, 0x04, 0x0b, 0x08, 0x00, 0x09, 0x00, 0x00, 0x00
        /*0020*/ 	.byte	0x00, 0x00, 0x00, 0x00


//--------------------- .nv.info._Z9quicksortPii  --------------------------
	.section	.nv.info._Z9quicksortPii,"",@"SHT_CUDA_INFO"
	.sectionflags	@""
	.align	4


	//----- nvinfo : EIATTR_CUDA_API_VERSION
	.align		4
        /*0000*/ 	.byte	0x04, 0x37
        /*0002*/ 	.short	(.L_7 - .L_6)
.L_6:
        /*0004*/ 	.word	0x00000082


	//----- nvinfo : EIATTR_KPARAM_INFO
	.align		4
.L_7:
        /*0008*/ 	.byte	0x04, 0x17
        /*000a*/ 	.short	(.L_9 - .L_8)
.L_8:
        /*000c*/ 	.word	0x00000000
        /*0010*/ 	.short	0x0001
        /*0012*/ 	.short	0x0008
        /*0014*/ 	.byte	0x00, 0xf0, 0x11, 0x00


	//----- nvinfo : EIATTR_KPARAM_INFO
	.align		4
.L_9:
        /*0018*/ 	.byte	0x04, 0x17
        /*001a*/ 	.short	(.L_11 - .L_10)
.L_10:
        /*001c*/ 	.word	0x00000000
        /*0020*/ 	.short	0x0000
        /*0022*/ 	.short	0x0000
        /*0024*/ 	.byte	0x00, 0xf5, 0x21, 0x00


	//----- nvinfo : EIATTR_SPARSE_MMA_MASK
	.align		4
.L_11:
        /*0028*/ 	.byte	0x03, 0x50
        /*002a*/ 	.short	0x0000


	//----- nvinfo : EIATTR_MAXREG_COUNT
	.align		4
        /*002c*/ 	.byte	0x03, 0x1b
        /*002e*/ 	.short	0x00ff


	//----- nvinfo : EIATTR_MERCURY_ISA_VERSION
	.align		4
        /*0030*/ 	.byte	0x03, 0x5f
        /*0032*/ 	.short	0x0101


	//----- nvinfo : EIATTR_VRC_CTA_INIT_COUNT
	.align		4
        /*0034*/ 	.byte	0x02, 0x4a
	.zero		1
	.zero		1


	//----- nvinfo : EIATTR_EXIT_INSTR_OFFSETS
	.align		4
        /*0038*/ 	.byte	0x04, 0x1c
        /*003a*/ 	.short	(.L_13 - .L_12)


	//   ....[0]....
.L_12:
        /*003c*/ 	.word	0x000000c0


	//   ....[1]....
        /*0040*/ 	.word	0x00000510


	//----- nvinfo : EIATTR_CRS_STACK_SIZE
	.align		4
.L_13:
        /*0044*/ 	.byte	0x04, 0x1e
        /*0046*/ 	.short	(.L_15 - .L_14)
.L_14:
        /*0048*/ 	.word	0x00000000


	//----- nvinfo : EIATTR_CBANK_PARAM_SIZE
	.align		4
.L_15:
        /*004c*/ 	.byte	0x03, 0x19
        /*004e*/ 	.short	0x000c


	//----- nvinfo : EIATTR_PARAM_CBANK
	.align		4
        /*0050*/ 	.byte	0x04, 0x0a
        /*0052*/ 	.short	(.L_17 - .L_16)
	.align		4
.L_16:
        /*0054*/ 	.word	index@(.nv.constant0._Z9quicksortPii)
        /*0058*/ 	.short	0x0380
        /*005a*/ 	.short	0x000c


	//----- nvinfo : EIATTR_SW_WAR
	.align		4
.L_17:
        /*005c*/ 	.byte	0x04, 0x36
        /*005e*/ 	.short	(.L_19 - .L_18)
.L_18:
        /*0060*/ 	.word	0x00000008
.L_19:


//--------------------- .nv.callgraph             --------------------------
	.section	.nv.callgraph,"",@"SHT_CUDA_CALLGRAPH"
	.align	4
	.sectionentsize	8
	.align		4
        /*0000*/ 	.word	0x00000000
	.align		4
        /*0004*/ 	.word	0xffffffff
	.align		4
        /*0008*/ 	.word	0x00000000
	.align		4
        /*000c*/ 	.word	0xfffffffe
	.align		4
        /*0010*/ 	.word	0x00000000
	.align		4
        /*0014*/ 	.word	0xfffffffd
	.align		4
        /*0018*/ 	.word	0x00000000
	.align		4
        /*001c*/ 	.word	0xfffffffc


//--------------------- .text._Z9quicksortPii     --------------------------
	.section	.text._Z9quicksortPii,"ax",@progbits
	.align	128
.text._Z9quicksortPii:
        .type           _Z9quicksortPii,@function
        .size           _Z9quicksortPii,(.L_x_11 - _Z9quicksortPii)
        .other          _Z9quicksortPii,@"STO_CUDA_ENTRY STV_DEFAULT"
_Z9quicksortPii:
[----:B------:R-:W0:Y:S01]  /*0000*/  LDC R1, c[0x0][0x37c] ;  /* 0x0000df00ff017b82 */ /* 0x000e220000000800 */
[----:B------:R-:W1:Y:S07]  /*0010*/  S2R R4, SR_TID.X ;  /* 0x0000000000047919 */ /* 0x000e6e0000002100 */
[----:B------:R-:W1:Y:S01]  /*0020*/  S2UR UR4, SR_CTAID.X ;  /* 0x00000000000479c3 */ /* 0x000e620000002500 */
[----:B0-----:R-:W-:-:S07]  /*0030*/  VIADD R1, R1, 0xfffff6a0 ;  /* 0xfffff6a001017836 */ /* 0x001fce0000000000 */
[----:B------:R-:W1:Y:S08]  /*0040*/  LDC R3, c[0x0][0x360] ;  /* 0x0000d800ff037b82 */ /* 0x000e700000000800 */
[----:B------:R-:W0:Y:S01]  /*0050*/  LDC R0, c[0x0][0x388] ;  /* 0x0000e200ff007b82 */ /* 0x000e220000000800 */
[----:B-1----:R-:W-:-:S04]  /*0060*/  IMAD R4, R3, UR4, R4 ;  /* 0x0000000403047c24 */ /* 0x002fc8000f8e0204 */
[C---:B------:R-:W-:Y:S01]  /*0070*/  IMAD R3, R4.reuse, 0x4, R1 ;  /* 0x0000000404037824 */ /* 0x040fe200078e0201 */
[----:B------:R-:W-:Y:S02]  /*0080*/  ISETP.GE.AND P0, PT, R4, RZ, PT ;  /* 0x000000ff0400720c */ /* 0x000fe40003f06270 */
[----:B0-----:R-:W-:Y:S02]  /*0090*/  IADD3 R0, PT, PT, R0, -0x1, RZ ;  /* 0xffffffff00007810 */ /* 0x001fe40007ffe0ff */
[----:B------:R0:W-:Y:S04]  /*00a0*/  STL [R3], R4 ;  /* 0x0000000403007387 */ /* 0x0001e80000100800 */
[----:B------:R0:W-:Y:S05]  /*00b0*/  STL [R3+0x4b0], R0 ;  /* 0x0004b00003007387 */ /* 0x0001ea0000100800 */
[----:B------:R-:W-:Y:S05]  /*00c0*/  @!P0 EXIT ;  /* 0x000000000000894d */ /* 0x000fea0003800000 */
[----:B------:R-:W1:Y:S02]  /*00d0*/  LDCU.64 UR4, c[0x0][0x358] ;  /* 0x00006b00ff0477ac */ /* 0x000e640008000a00 */
.L_x_9:
[----:B0-----:R-:W-:-:S05]  /*00e0*/  IMAD R7, R4, 0x4, R1 ;  /* 0x0000000404077824 */ /* 0x001fca00078e0201 */
[----:B------:R-:W2:Y:S04]  /*00f0*/  LDL R5, [R7] ;  /* 0x0000000007057983 */ /* 0x000ea80000100800 */
[----:B0-----:R-:W2:Y:S01]  /*0100*/  LDL R0, [R7+0x4b0] ;  /* 0x0004b00007007983 */ /* 0x001ea20000100800 */
[----:B------:R-:W-:Y:S01]  /*0110*/  BSSY.RECONVERGENT B1, `(.L_x_0) ;  /* 0x000003d000017945 */ /* 0x000fe20003800200 */
[----:B--2---:R-:W-:-:S13]  /*0120*/  ISETP.GE.AND P0, PT, R5, R0, PT ;  /* 0x000000000500720c */ /* 0x004fda0003f06270 */
[----:B------:R-:W-:Y:S05]  /*0130*/  @P0 BRA `(.L_x_1) ;  /* 0x0000000000e40947 */ /* 0x000fea0003800000 */
[----:B------:R-:W0:Y:S02]  /*0140*/  LDC.64 R2, c[0x0][0x380] ;  /* 0x0000e000ff027b82 */ /* 0x000e240000000a00 */
[----:B0-----:R-:W-:-:S05]  /*0150*/  IMAD.WIDE R2, R5, 0x4, R2 ;  /* 0x0000000405027825 */ /* 0x001fca00078e0202 */
[----:B-1----:R0:W5:Y:S01]  /*0160*/  LDG.E R17, desc[UR4][R2.64] ;  /* 0x0000000402117981 */ /* 0x002162000c1e1900 */
[----:B------:R-:W-:Y:S01]  /*0170*/  BSSY.RECONVERGENT B0, `(.L_x_2) ;  /* 0x0000027000007945 */ /* 0x000fe20003800200 */
[----:B------:R-:W-:Y:S01]  /*0180*/  IMAD.MOV.U32 R6, RZ, RZ, R0 ;  /* 0x000000ffff067224 */ /* 0x000fe200078e0000 */
[----:B------:R-:W-:-:S07]  /*0190*/  MOV R13, R5 ;  /* 0x00000005000d7202 */ /* 0x000fce0000000f00 */
.L_x_7:
[----:B0-----:R-:W0:Y:S01]  /*01a0*/  LDC.64 R2, c[0x0][0x380] ;  /* 0x0000e000ff027b82 */ /* 0x001e220000000a00 */
[----:B------:R-:W-:Y:S01]  /*01b0*/  BSSY.RECONVERGENT B2, `(.L_x_3) ;  /* 0x000000c000027945 */ /* 0x000fe20003800200 */
[----:B------:R-:W-:Y:S02]  /*01c0*/  VIADD R11, R6, 0x1 ;  /* 0x00000001060b7836 */ /* 0x000fe40000000000 */
[----:B------:R-:W-:-:S07]  /*01d0*/  IMAD.MOV.U32 R12, RZ, RZ, R6 ;  /* 0x000000ffff0c7224 */ /* 0x000fce00078e0006 */
.L_x_4:
[----:B0-----:R-:W-:-:S05]  /*01e0*/  IMAD.WIDE R8, R12, 0x4, R2 ;  /* 0x000000040c087825 */ /* 0x001fca00078e0202 */
[----:B------:R-:W2:Y:S01]  /*01f0*/  LDG.E R14, desc[UR4][R8.64] ;  /* 0x00000004080e7981 */ /* 0x000ea2000c1e1900 */
[-C--:B------:R-:W-:Y:S01]  /*0200*/  ISETP.LT.AND P1, PT, R13, R12.reuse, PT ;  /* 0x0000000c0d00720c */ /* 0x080fe20003f21270 */
[----:B------:R-:W-:Y:S01]  /*0210*/  VIADD R11, R11, 0xffffffff ;  /* 0xffffffff0b0b7836 */ /* 0x000fe20000000000 */
[----:B------:R-:W-:Y:S02]  /*0220*/  IADD3 R10, PT, PT, R12, -0x1, RZ ;  /* 0xffffffff0c0a7810 */ /* 0x000fe40007ffe0ff */
[----:B------:R-:W-:-:S03]  /*0230*/  MOV R6, R12 ;  /* 0x0000000c00067202 */ /* 0x000fc60000000f00 */
[----:B------:R-:W-:Y:S01]  /*0240*/  IMAD.MOV.U32 R12, RZ, RZ, R10 ;  /* 0x000000ffff0c7224 */ /* 0x000fe200078e000a */
[----:B--2--5:R-:W-:-:S13]  /*0250*/  ISETP.GE.AND P0, PT, R14, R17, PT ;  /* 0x000000110e00720c */ /* 0x024fda0003f06270 */
[----:B------:R-:W-:Y:S05]  /*0260*/  @P0 BRA P1, `(.L_x_4) ;  /* 0xfffffffc00dc0947 */ /* 0x000fea000083ffff */
[----:B------:R-:W-:Y:S05]  /*0270*/  BSYNC.RECONVERGENT B2 ;  /* 0x0000000000027941 */ /* 0x000fea0003800200 */
.L_x_3:
[----:B------:R-:W-:Y:S01]  /*0280*/  ISETP.GE.AND P0, PT, R13, R6, PT ;  /* 0x000000060d00720c */ /* 0x000fe20003f06270 */
[----:B------:R-:W-:-:S12]  /*0290*/  BSSY.RECONVERGENT B2, `(.L_x_5) ;  /* 0x000000f000027945 */ /* 0x000fd80003800200 */
[C---:B------:R-:W-:Y:S01]  /*02a0*/  @!P0 IMAD.WIDE R8, R13.reuse, 0x4, R2 ;  /* 0x000000040d088825 */ /* 0x040fe200078e0202 */
[----:B------:R-:W-:-:S04]  /*02b0*/  @!P0 IADD3 R10, PT, PT, R13, 0x1, RZ ;  /* 0x000000010d0a8810 */ /* 0x000fc80007ffe0ff */
[----:B------:R0:W-:Y:S01]  /*02c0*/  @!P0 STG.E desc[UR4][R8.64], R14 ;  /* 0x0000000e08008986 */ /* 0x0001e2000c101904 */
[----:B------:R-:W-:Y:S02]  /*02d0*/  @!P0 IMAD.MOV.U32 R13, RZ, RZ, R10 ;  /* 0x000000ffff0d8224 */ /* 0x000fe400078e000a */
[----:B------:R-:W-:-:S03]  /*02e0*/  IMAD.WIDE R10, R11, 0x4, R2 ;  /* 0x000000040b0a7825 */ /* 0x000fc600078e0202 */
[----:B------:R-:W-:-:S07]  /*02f0*/  MOV R15, R13 ;  /* 0x0000000d000f7202 */ /* 0x000fce0000000f00 */
.L_x_6:
[----:B0-----:R-:W-:-:S05]  /*0300*/  IMAD.WIDE R8, R15, 0x4, R2 ;  /* 0x000000040f087825 */ /* 0x001fca00078e0202 */
[----:B------:R-:W2:Y:S01]  /*0310*/  LDG.E R16, desc[UR4][R8.64] ;  /* 0x0000000408107981 */ /* 0x000ea2000c1e1900 */
[C---:B------:R-:W-:Y:S01]  /*0320*/  ISETP.LT.AND P1, PT, R15.reuse, R6, PT ;  /* 0x000000060f00720c */ /* 0x040fe20003f21270 */
[----:B------:R-:W-:Y:S01]  /*0330*/  VIADD R14, R15, 0x1 ;  /* 0x000000010f0e7836 */ /* 0x000fe20000000000 */
[----:B------:R-:W-:-:S03]  /*0340*/  MOV R13, R15 ;  /* 0x0000000f000d7202 */ /* 0x000fc60000000f00 */
[----:B------:R-:W-:Y:S01]  /*0350*/  IMAD.MOV.U32 R15, RZ, RZ, R14 ;  /* 0x000000ffff0f7224 */ /* 0x000fe200078e000e */
[----:B--2---:R-:W-:-:S13]  /*0360*/  ISETP.GE.AND P0, PT, R16, R17, PT ;  /* 0x000000111000720c */ /* 0x004fda0003f06270 */
[----:B------:R-:W-:Y:S05]  /*0370*/  @!P0 BRA P1, `(.L_x_6) ;  /* 0xfffffffc00e08947 */ /* 0x000fea000083ffff */
[----:B------:R-:W-:Y:S05]  /*0380*/  BSYNC.RECONVERGENT B2 ;  /* 0x0000000000027941 */ /* 0x000fea0003800200 */
.L_x_5:
[----:B------:R-:W-:-:S13]  /*0390*/  ISETP.GE.AND P0, PT, R13, R6, PT ;  /* 0x000000060d00720c */ /* 0x000fda0003f06270 */
[----:B------:R-:W-:Y:S01]  /*03a0*/  @!P0 MOV R6, R12 ;  /* 0x0000000c00068202 */ /* 0x000fe20000000f00 */
[----:B------:R1:W-:Y:S03]  /*03b0*/  @!P0 STG.E desc[UR4][R10.64], R16 ;  /* 0x000000100a008986 */ /* 0x0003e6000c101904 */
[----:B------:R-:W-:-:S13]  /*03c0*/  ISETP.GE.AND P0, PT, R13, R6, PT ;  /* 0x000000060d00720c */ /* 0x000fda0003f06270 */
[----:B-1----:R-:W-:Y:S05]  /*03d0*/  @!P0 BRA `(.L_x_7) ;  /* 0xfffffffc00708947 */ /* 0x002fea000383ffff */
[----:B------:R-:W-:Y:S05]  /*03e0*/  BSYNC.RECONVERGENT B0 ;  /* 0x0000000000007941 */ /* 0x000fea0003800200 */
.L_x_2:
[----:B------:R0:W-:Y:S01]  /*03f0*/  STG.E desc[UR4][R8.64], R17 ;  /* 0x0000001108007986 */ /* 0x0001e2000c101904 */
[----:B------:R-:W-:Y:S01]  /*0400*/  IMAD.IADD R2, R0, 0x1, -R15 ;  /* 0x0000000100027824 */ /* 0x000fe200078e0a0f */
[----:B------:R-:W-:Y:S01]  /*0410*/  IADD3 R3, PT, PT, -R5, R13, RZ ;  /* 0x0000000d05037210 */ /* 0x000fe20007ffe1ff */
[----:B------:R-:W-:Y:S01]  /*0420*/  VIADD R4, R4, 0x1 ;  /* 0x0000000104047836 */ /* 0x000fe20000000000 */
[----:B------:R0:W-:Y:S02]  /*0430*/  STL [R7+0x4], R15 ;  /* 0x0000040f07007387 */ /* 0x0001e40000100800 */
[----:B------:R-:W-:Y:S02]  /*0440*/  ISETP.GT.AND P0, PT, R2, R3, PT ;  /* 0x000000030200720c */ /* 0x000fe40003f04270 */
[----:B------:R0:W-:Y:S04]  /*0450*/  STL [R7+0x4b4], R0 ;  /* 0x0004b40007007387 */ /* 0x0001e80000100800 */
[----:B------:R0:W-:Y:S07]  /*0460*/  STL [R7+0x4b0], R13 ;  /* 0x0004b00d07007387 */ /* 0x0001ee0000100800 */
[----:B------:R-:W-:Y:S05]  /*0470*/  @!P0 BRA `(.L_x_8) ;  /* 0x0000000000188947 */ /* 0x000fea0003800000 */
[----:B------:R1:W-:Y:S04]  /*0480*/  STL [R7+0x4], R5 ;  /* 0x0000040507007387 */ /* 0x0003e80000100800 */
[----:B------:R1:W-:Y:S04]  /*0490*/  STL [R7], R15 ;  /* 0x0000000f07007387 */ /* 0x0003e80000100800 */
[----:B------:R1:W-:Y:S04]  /*04a0*/  STL [R7+0x4b4], R13 ;  /* 0x0004b40d07007387 */ /* 0x0003e80000100800 */
[----:B------:R1:W-:Y:S01]  /*04b0*/  STL [R7+0x4b0], R0 ;  /* 0x0004b00007007387 */ /* 0x0003e20000100800 */
[----:B------:R-:W-:Y:S05]  /*04c0*/  BRA `(.L_x_8) ;  /* 0x0000000000047947 */ /* 0x000fea0003800000 */
.L_x_1:
[----:B------:R-:W-:-:S07]  /*04d0*/  IADD3 R4, PT, PT, R4, -0x1, RZ ;  /* 0xffffffff04047810 */ /* 0x000fce0007ffe0ff */
.L_x_8:
[----:B-1----:R-:W-:Y:S05]  /*04e0*/  BSYNC.RECONVERGENT B1 ;  /* 0x0000000000017941 */ /* 0x002fea0003800200 */
.L_x_0:
[----:B------:R-:W-:-:S13]  /*04f0*/  ISETP.GT.AND P0, PT, R4, -0x1, PT ;  /* 0xffffffff0400780c */ /* 0x000fda0003f04270 */
[----:B------:R-:W-:Y:S05]  /*0500*/  @P0 BRA `(.L_x_9) ;  /* 0xfffffff800f40947 */ /* 0x000fea000383ffff */
[----:B------:R-:W-:Y:S05]  /*0510*/  EXIT ;  /* 0x000000000000794d */ /* 0x000fea0003800000 */
.L_x_10:
[----:B------:R-:W-:-:S00]  /*0520*/  BRA `(.L_x_10) ;  /* 0xfffffffc00fc7947 */ /* 0x000fc0000383ffff */
[----:B------:R-:W-:-:S00]  /*0530*/  NOP ;  /* 0x0000000000007918 */ /* 0x000fc00000000000 */
        /* <DEDUP_REMOVED lines=12> */
.L_x_11:


//--------------------- .nv.shared.reserved.0     --------------------------
	.section	.nv.shared.reserved.0,"aw",@nobits
	.weak		__nv_reservedSMEM_offset_0_alias
	.size		__nv_reservedSMEM_offset_0_alias, 0, 64
	.other		__nv_reservedSMEM_offset_0_alias,@"STO_CUDA_RESERVED_SHARED STV_DEFAULT"
__nv_reservedSMEM_offset_0_alias:
	.zero		0
	.zero		64


//--------------------- .nv.constant0._Z9quicksortPii --------------------------
	.section	.nv.constant0._Z9quicksortPii,"a",@progbits
	.sectionflags	@""
	.align	4
.nv.constant0._Z9quicksortPii:
	.zero		908


//--------------------- SYMBOLS --------------------------

	.type		.nv.reservedSmem.offset0,@object
	.size		.nv.reservedSmem.offset0,0x4
